//
// Generated by NVIDIA NVVM Compiler
//
// Compiler Build ID: CL-36424714
// Cuda compilation tools, release 13.0, V13.0.88
// Based on NVVM 20.0.0
//

.version 9.0
.target sm_100
.address_size 64

	// .globl	_Z5k_dotPiS_S_
// _ZZ5k_dotPiS_S_E5cache has been demoted

.visible .entry _Z5k_dotPiS_S_(
	.param .u64 .ptr .align 1 _Z5k_dotPiS_S__param_0,
	.param .u64 .ptr .align 1 _Z5k_dotPiS_S__param_1,
	.param .u64 .ptr .align 1 _Z5k_dotPiS_S__param_2
)
{
	.reg .pred 	%p<7>;
	.reg .b32 	%r<22>;
	.reg .b32 	%f<13>;
	.reg .b64 	%rd<12>;
	// demoted variable
	.shared .align 4 .b8 _ZZ5k_dotPiS_S_E5cache[512];
	ld.param.u64 	%rd3, [_Z5k_dotPiS_S__param_0];
	ld.param.u64 	%rd4, [_Z5k_dotPiS_S__param_1];
	ld.param.u64 	%rd5, [_Z5k_dotPiS_S__param_2];
	mov.u32 	%r1, %tid.x;
	mov.u32 	%r2, %ctaid.x;
	mov.u32 	%r21, %ntid.x;
	mad.lo.s32 	%r20, %r2, %r21, %r1;
	setp.gt.s32 	%p1, %r20, 65535;
	mov.f32 	%f12, 0f00000000;
	@%p1 bra 	$L__BB0_3;
	mov.u32 	%r11, %nctaid.x;
	mul.lo.s32 	%r5, %r21, %r11;
	cvta.to.global.u64 	%rd1, %rd3;
	cvta.to.global.u64 	%rd2, %rd4;
	mov.f32 	%f12, 0f00000000;
$L__BB0_2:
	mul.wide.s32 	%rd6, %r20, 4;
	add.s64 	%rd7, %rd1, %rd6;
	ld.global.u32 	%r12, [%rd7];
	add.s64 	%rd8, %rd2, %rd6;
	ld.global.u32 	%r13, [%rd8];
	mul.lo.s32 	%r14, %r13, %r12;
	cvt.rn.f32.s32 	%f6, %r14;
	add.f32 	%f12, %f12, %f6;
	add.s32 	%r20, %r20, %r5;
	setp.lt.s32 	%p2, %r20, 65536;
	@%p2 bra 	$L__BB0_2;
$L__BB0_3:
	shl.b32 	%r15, %r1, 2;
	mov.u32 	%r16, _ZZ5k_dotPiS_S_E5cache;
	add.s32 	%r8, %r16, %r15;
	st.shared.f32 	[%r8], %f12;
	bar.sync 	0;
	setp.lt.u32 	%p3, %r21, 2;
	@%p3 bra 	$L__BB0_7;
$L__BB0_4:
	shr.u32 	%r10, %r21, 1;
	setp.ge.u32 	%p4, %r1, %r10;
	@%p4 bra 	$L__BB0_6;
	shl.b32 	%r17, %r10, 2;
	add.s32 	%r18, %r8, %r17;
	ld.shared.f32 	%f7, [%r18];
	ld.shared.f32 	%f8, [%r8];
	add.f32 	%f9, %f7, %f8;
	st.shared.f32 	[%r8], %f9;
$L__BB0_6:
	bar.sync 	0;
	setp.gt.u32 	%p5, %r21, 3;
	mov.u32 	%r21, %r10;
	@%p5 bra 	$L__BB0_4;
$L__BB0_7:
	setp.ne.s32 	%p6, %r1, 0;
	@%p6 bra 	$L__BB0_9;
	ld.shared.f32 	%f10, [_ZZ5k_dotPiS_S_E5cache];
	cvt.rzi.s32.f32 	%r19, %f10;
	cvta.to.global.u64 	%rd9, %rd5;
	mul.wide.u32 	%rd10, %r2, 4;
	add.s64 	%rd11, %rd9, %rd10;
	st.global.u32 	[%rd11], %r19;
$L__BB0_9:
	ret;

}


// ===== COMPILED SASS (sm_100) =====

	.target	sm_100

	.elftype	@"ET_EXEC"


//--------------------- .note.nv.tkinfo           --------------------------
	.section	.note.nv.tkinfo,"",@"SHT_NOTE"
	.sectionflags	@"SHF_NOTE_NV_TKINFO"
	.tkinfo
        /*0018*/ 	.word	0x00000002
        /*0030*/ 	.string	""
        /*0030*/ 	.string	"ptxas"
        /*0030*/ 	.string	"Cuda compilation tools, release 13.0, V13.0.88"
        /*0030*/ 	.string	"Build cuda_13.0.r13.0/compiler.36424714_0"
        /*0030*/ 	.string	"-arch sm_100 -m 64 "



//--------------------- .note.nv.cuinfo           --------------------------
	.section	.note.nv.cuinfo,"",@"SHT_NOTE"
	.sectionflags	@"SHF_NOTE_NV_CUINFO"
        /*0018*/ 	.short	0x0002
        /*001a*/ 	.short	0x0064
        /*001c*/ 	.short	0x0082
	.zero		2


//--------------------- .nv.info                  --------------------------
	.section	.nv.info,"",@"SHT_CUDA_INFO"
	.align	4


	//----- nvinfo : EIATTR_REGCOUNT
	.align		4
        /*0000*/ 	.byte	0x04, 0x2f
        /*0002*/ 	.short	(.L_1 - .L_0)
	.align		4
.L_0:
        /*0004*/ 	.word	index@(_Z5k_dotPiS_S_)
        /*0008*/ 	.word	0x00000012


	//----- nvinfo : EIATTR_FRAME_SIZE
	.align		4
.L_1:
        /*000c*/ 	.byte	0x04, 0x11
        /*000e*/ 	.short	(.L_3 - .L_2)
	.align		4
.L_2:
        /*0010*/ 	.word	index@(_Z5k_dotPiS_S_)
        /*0014*/ 	.word	0x00000000


	//----- nvinfo : EIATTR_MIN_STACK_SIZE
	.align		4
.L_3:
        /*0018*/ 	.byte	0x04, 0x12
        /*001a*/ 	.short	(.L_5 - .L_4)
	.align		4
.L_4:
        /*001c*/ 	.word	index@(_Z5k_dotPiS_S_)
        /*0020*/ 	.word	0x00000000
.L_5:


//--------------------- .nv.compat                --------------------------
	.section	.nv.compat,"",@"SHT_CUDA_COMPAT_INFO"
	.align	4
        /*0000*/ 	.byte	0x02, 0x09, 0x00, 0x00, 0x02, 0x02, 0x01, 0x00, 0x02, 0x05, 0x05, 0x00, 0x03, 0x07, 0x01, 0x01
        /*0010*/ 	.byte	0x02, 0x03, 0x00, 0x00, 0x02, 0x06, 0x01, 0x00, 0x04, 0x0b, 0x08, 0x00, 0x09, 0x00, 0x00, 0x00
        /*0020*/ 	.byte	0x00, 0x00, 0x00, 0x00


//--------------------- .nv.info._Z5k_dotPiS_S_   --------------------------
	.section	.nv.info._Z5k_dotPiS_S_,"",@"SHT_CUDA_INFO"
	.sectionflags	@""
	.align	4


	//----- nvinfo : EIATTR_CUDA_API_VERSION
	.align		4
        /*0000*/ 	.byte	0x04, 0x37
        /*0002*/ 	.short	(.L_7 - .L_6)
.L_6:
        /*0004*/ 	.word	0x00000082


	//----- nvinfo : EIATTR_KPARAM_INFO
	.align		4
.L_7:
        /*0008*/ 	.byte	0x04, 0x17
        /*000a*/ 	.short	(.L_9 - .L_8)
.L_8:
        /*000c*/ 	.word	0x00000000
        /*0010*/ 	.short	0x0002
        /*0012*/ 	.short	0x0010
        /*0014*/ 	.byte	0x00, 0xf5, 0x21, 0x00


	//----- nvinfo : EIATTR_KPARAM_INFO
	.align		4
.L_9:
        /*0018*/ 	.byte	0x04, 0x17
        /*001a*/ 	.short	(.L_11 - .L_10)
.L_10:
        /*001c*/ 	.word	0x00000000
        /*0020*/ 	.short	0x0001
        /*0022*/ 	.short	0x0008
        /*0024*/ 	.byte	0x00, 0xf5, 0x21, 0x00


	//----- nvinfo : EIATTR_KPARAM_INFO
	.align		4
.L_11:
        /*0028*/ 	.byte	0x04, 0x17
        /*002a*/ 	.short	(.L_13 - .L_12)
.L_12:
        /*002c*/ 	.word	0x00000000
        /*0030*/ 	.short	0x0000
        /*0032*/ 	.short	0x0000
        /*0034*/ 	.byte	0x00, 0xf5, 0x21, 0x00


	//----- nvinfo : EIATTR_SPARSE_MMA_MASK
	.align		4
.L_13:
        /*0038*/ 	.byte	0x03, 0x50
        /*003a*/ 	.short	0x0000


	//----- nvinfo : EIATTR_MAXREG_COUNT
	.align		4
        /*003c*/ 	.byte	0x03, 0x1b
        /*003e*/ 	.short	0x00ff


	//----- nvinfo : EIATTR_NUM_BARRIERS
	.align		4
        /*0040*/ 	.byte	0x02, 0x4c
        /*0042*/ 	.byte	0x01
	.zero		1


	//----- nvinfo : EIATTR_MERCURY_ISA_VERSION
	.align		4
        /*0044*/ 	.byte	0x03, 0x5f
        /*0046*/ 	.short	0x0101


	//----- nvinfo : EIATTR_VRC_CTA_INIT_COUNT
	.align		4
        /*0048*/ 	.byte	0x02, 0x4a
	.zero		1
	.zero		1


	//----- nvinfo : EIATTR_EXIT_INSTR_OFFSETS
	.align		4
        /*004c*/ 	.byte	0x04, 0x1c
        /*004e*/ 	.short	(.L_15 - .L_14)


	//   ....[0]....
.L_14:
        /*0050*/ 	.word	0x000002f0


	//   ....[1]....
        /*0054*/ 	.word	0x00000380


	//----- nvinfo : EIATTR_CRS_STACK_SIZE
	.align		4
.L_15:
        /*0058*/ 	.byte	0x04, 0x1e
        /*005a*/ 	.short	(.L_17 - .L_16)
.L_16:
        /*005c*/ 	.word	0x00000000


	//----- nvinfo : EIATTR_CBANK_PARAM_SIZE
	.align		4
.L_17:
        /*0060*/ 	.byte	0x03, 0x19
        /*0062*/ 	.short	0x0018


	//----- nvinfo : EIATTR_PARAM_CBANK
	.align		4
        /*0064*/ 	.byte	0x04, 0x0a
        /*0066*/ 	.short	(.L_19 - .L_18)
	.align		4
.L_18:
        /*0068*/ 	.word	index@(.nv.constant0._Z5k_dotPiS_S_)
        /*006c*/ 	.short	0x0380
        /*006e*/ 	.short	0x0018


	//----- nvinfo : EIATTR_SW_WAR
	.align		4
.L_19:
        /*0070*/ 	.byte	0x04, 0x36
        /*0072*/ 	.short	(.L_21 - .L_20)
.L_20:
        /*0074*/ 	.word	0x00000008
.L_21:


//--------------------- .nv.callgraph             --------------------------
	.section	.nv.callgraph,"",@"SHT_CUDA_CALLGRAPH"
	.align	4
	.sectionentsize	8
	.align		4
        /*0000*/ 	.word	0x00000000
	.align		4
        /*0004*/ 	.word	0xffffffff
	.align		4
        /*0008*/ 	.word	0x00000000
	.align		4
        /*000c*/ 	.word	0xfffffffe
	.align		4
        /*0010*/ 	.word	0x00000000
	.align		4
        /*0014*/ 	.word	0xfffffffd
	.align		4
        /*0018*/ 	.word	0x00000000
	.align		4
        /*001c*/ 	.word	0xfffffffc


//--------------------- .text._Z5k_dotPiS_S_      --------------------------
	.section	.text._Z5k_dotPiS_S_,"ax",@progbits
	.align	128
        .global         _Z5k_dotPiS_S_
        .type           _Z5k_dotPiS_S_,@function
        .size           _Z5k_dotPiS_S_,(.L_x_6 - _Z5k_dotPiS_S_)
        .other          _Z5k_dotPiS_S_,@"STO_CUDA_ENTRY STV_DEFAULT"
_Z5k_dotPiS_S_:
.text._Z5k_dotPiS_S_:
[----:B------:R-:W-:Y:S01]  /*0000*/  LDC R1, c[0x0][0x37c] ;  /* 0x0000df00ff017b82 */ /* 0x000fe20000000800 */
[----:B------:R-:W0:Y:S01]  /*0010*/  S2R R13, SR_TID.X ;  /* 0x00000000000d7919 */ /* 0x000e220000002100 */
[----:B------:R-:W1:Y:S01]  /*0020*/  LDCU UR4, c[0x0][0x360] ;  /* 0x00006c00ff0477ac */ /* 0x000e620008000800 */
[----:B------:R-:W-:Y:S01]  /*0030*/  BSSY.RECONVERGENT B0, `(.L_x_0) ;  /* 0x0000017000007945 */ /* 0x000fe20003800200 */
[----:B------:R-:W-:Y:S01]  /*0040*/  IMAD.MOV.U32 R11, RZ, RZ, RZ ;  /* 0x000000ffff0b7224 */ /* 0x000fe200078e00ff */
[----:B------:R-:W0:Y:S01]  /*0050*/  S2R R14, SR_CTAID.X ;  /* 0x00000000000e7919 */ /* 0x000e220000002500 */
[----:B------:R-:W2:Y:S01]  /*0060*/  LDCU.64 UR6, c[0x0][0x358] ;  /* 0x00006b00ff0677ac */ /* 0x000ea20008000a00 */
[----:B-1----:R-:W-:Y:S02]  /*0070*/  IMAD.U32 R10, RZ, RZ, UR4 ;  /* 0x00000004ff0a7e24 */ /* 0x002fe4000f8e00ff */
[----:B0-----:R-:W-:-:S05]  /*0080*/  IMAD R0, R14, UR4, R13 ;  /* 0x000000040e007c24 */ /* 0x001fca000f8e020d */
[----:B------:R-:W-:-:S13]  /*0090*/  ISETP.GT.AND P0, PT, R0, 0xffff, PT ;  /* 0x0000ffff0000780c */ /* 0x000fda0003f04270 */
[----:B--2---:R-:W-:Y:S05]  /*00a0*/  @P0 BRA `(.L_x_1) ;  /* 0x00000000003c0947 */ /* 0x004fea0003800000 */
[----:B------:R-:W0:Y:S01]  /*00b0*/  LDC.64 R4, c[0x0][0x380] ;  /* 0x0000e000ff047b82 */ /* 0x000e220000000a00 */
[----:B------:R-:W1:Y:S01]  /*00c0*/  LDCU UR4, c[0x0][0x370] ;  /* 0x00006e00ff0477ac */ /* 0x000e620008000800 */
[----:B------:R-:W-:-:S06]  /*00d0*/  HFMA2 R11, -RZ, RZ, 0, 0 ;  /* 0x00000000ff0b7431 */ /* 0x000fcc00000001ff */
[----:B------:R-:W2:Y:S01]  /*00e0*/  LDC.64 R2, c[0x0][0x388] ;  /* 0x0000e200ff027b82 */ /* 0x000ea20000000a00 */
[----:B-1----:R-:W-:-:S07]  /*00f0*/  IMAD R15, R10, UR4, RZ ;  /* 0x000000040a0f7c24 */ /* 0x002fce000f8e02ff */
.L_x_2:
[----:B0-----:R-:W-:-:S04]  /*0100*/  IMAD.WIDE R6, R0, 0x4, R4 ;  /* 0x0000000400067825 */ /* 0x001fc800078e0204 */
[----:B--2---:R-:W-:Y:S02]  /*0110*/  IMAD.WIDE R8, R0, 0x4, R2 ;  /* 0x0000000400087825 */ /* 0x004fe400078e0202 */
[----:B------:R-:W2:Y:S04]  /*0120*/  LDG.E R6, desc[UR6][R6.64] ;  /* 0x0000000606067981 */ /* 0x000ea8000c1e1900 */
[----:B------:R-:W2:Y:S01]  /*0130*/  LDG.E R9, desc[UR6][R8.64] ;  /* 0x0000000608097981 */ /* 0x000ea2000c1e1900 */
[----:B------:R-:W-:-:S05]  /*0140*/  IMAD.IADD R0, R15, 0x1, R0 ;  /* 0x000000010f007824 */ /* 0x000fca00078e0200 */
[----:B------:R-:W-:Y:S01]  /*0150*/  ISETP.GE.AND P0, PT, R0, 0x10000, PT ;  /* 0x000100000000780c */ /* 0x000fe20003f06270 */
[----:B--2---:R-:W-:-:S05]  /*0160*/  IMAD R12, R6, R9, RZ ;  /* 0x00000009060c7224 */ /* 0x004fca00078e02ff */
[----:B------:R-:W-:-:S05]  /*0170*/  I2FP.F32.S32 R12, R12 ;  /* 0x0000000c000c7245 */ /* 0x000fca0000201400 */
[----:B------:R-:W-:Y:S02]  /*0180*/  FADD R11, R12, R11 ;  /* 0x0000000b0c0b7221 */ /* 0x000fe40000000000 */
[----:B------:R-:W-:Y:S05]  /*0190*/  @!P0 BRA `(.L_x_2) ;  /* 0xfffffffc00d88947 */ /* 0x000fea000383ffff */
.L_x_1:
[----:B------:R-:W-:Y:S05]  /*01a0*/  BSYNC.RECONVERGENT B0 ;  /* 0x0000000000007941 */ /* 0x000fea0003800200 */
.L_x_0:
[----:B------:R-:W0:Y:S01]  /*01b0*/  S2UR UR5, SR_CgaCtaId ;  /* 0x00000000000579c3 */ /* 0x000e220000008800 */
[----:B------:R-:W-:Y:S01]  /*01c0*/  UMOV UR4, 0x400 ;  /* 0x0000040000047882 */ /* 0x000fe20000000000 */
[----:B------:R-:W-:Y:S02]  /*01d0*/  ISETP.GE.U32.AND P1, PT, R10, 0x2, PT ;  /* 0x000000020a00780c */ /* 0x000fe40003f26070 */
[----:B------:R-:W-:Y:S01]  /*01e0*/  ISETP.NE.AND P0, PT, R13, RZ, PT ;  /* 0x000000ff0d00720c */ /* 0x000fe20003f05270 */
[----:B0-----:R-:W-:-:S06]  /*01f0*/  ULEA UR4, UR5, UR4, 0x18 ;  /* 0x0000000405047291 */ /* 0x001fcc000f8ec0ff */
[----:B------:R-:W-:-:S05]  /*0200*/  LEA R0, R13, UR4, 0x2 ;  /* 0x000000040d007c11 */ /* 0x000fca000f8e10ff */
[----:B------:R0:W-:Y:S01]  /*0210*/  STS [R0], R11 ;  /* 0x0000000b00007388 */ /* 0x0001e20000000800 */
[----:B------:R-:W-:Y:S06]  /*0220*/  BAR.SYNC.DEFER_BLOCKING 0x0 ;  /* 0x0000000000007b1d */ /* 0x000fec0000010000 */
[----:B------:R-:W-:Y:S05]  /*0230*/  @!P1 BRA `(.L_x_3) ;  /* 0x00000000002c9947 */ /* 0x000fea0003800000 */
.L_x_4:
[----:B------:R-:W-:-:S04]  /*0240*/  SHF.R.U32.HI R4, RZ, 0x1, R10 ;  /* 0x00000001ff047819 */ /* 0x000fc8000001160a */
[----:B------:R-:W-:-:S13]  /*0250*/  ISETP.GE.U32.AND P1, PT, R13, R4, PT ;  /* 0x000000040d00720c */ /* 0x000fda0003f26070 */
[----:B------:R-:W-:Y:S01]  /*0260*/  @!P1 LEA R2, R4, R0, 0x2 ;  /* 0x0000000004029211 */ /* 0x000fe200078e10ff */
[----:B------:R-:W-:Y:S05]  /*0270*/  @!P1 LDS R3, [R0] ;  /* 0x0000000000039984 */ /* 0x000fea0000000800 */
[----:B------:R-:W1:Y:S02]  /*0280*/  @!P1 LDS R2, [R2] ;  /* 0x0000000002029984 */ /* 0x000e640000000800 */
[----:B-1----:R-:W-:-:S05]  /*0290*/  @!P1 FADD R3, R2, R3 ;  /* 0x0000000302039221 */ /* 0x002fca0000000000 */
[----:B------:R1:W-:Y:S01]  /*02a0*/  @!P1 STS [R0], R3 ;  /* 0x0000000300009388 */ /* 0x0003e20000000800 */
[----:B------:R-:W-:Y:S01]  /*02b0*/  BAR.SYNC.DEFER_BLOCKING 0x0 ;  /* 0x0000000000007b1d */ /* 0x000fe20000010000 */
[----:B------:R-:W-:Y:S02]  /*02c0*/  ISETP.GT.U32.AND P1, PT, R10, 0x3, PT ;  /* 0x000000030a00780c */ /* 0x000fe40003f24070 */
[----:B------:R-:W-:-:S11]  /*02d0*/  MOV R10, R4 ;  /* 0x00000004000a7202 */ /* 0x000fd60000000f00 */
[----:B-1----:R-:W-:Y:S05]  /*02e0*/  @P1 BRA `(.L_x_4) ;  /* 0xfffffffc00d41947 */ /* 0x002fea000383ffff */
.L_x_3:
[----:B------:R-:W-:Y:S05]  /*02f0*/  @P0 EXIT ;  /* 0x000000000000094d */ /* 0x000fea0003800000 */
[----:B------:R-:W1:Y:S01]  /*0300*/  S2UR UR5, SR_CgaCtaId ;  /* 0x00000000000579c3 */ /* 0x000e620000008800 */
[----:B------:R-:W-:-:S07]  /*0310*/  UMOV UR4, 0x400 ;  /* 0x0000040000047882 */ /* 0x000fce0000000000 */
[----:B------:R-:W2:Y:S01]  /*0320*/  LDC.64 R2, c[0x0][0x390] ;  /* 0x0000e400ff027b82 */ /* 0x000ea20000000a00 */
[----:B-1----:R-:W-:Y:S01]  /*0330*/  ULEA UR4, UR5, UR4, 0x18 ;  /* 0x0000000405047291 */ /* 0x002fe2000f8ec0ff */
[----:B--2---:R-:W-:-:S08]  /*0340*/  IMAD.WIDE.U32 R2, R14, 0x4, R2 ;  /* 0x000000040e027825 */ /* 0x004fd000078e0002 */
[----:B0-----:R-:W0:Y:S02]  /*0350*/  LDS R0, [UR4] ;  /* 0x00000004ff007984 */ /* 0x001e240008000800 */
[----:B0-----:R-:W0:Y:S02]  /*0360*/  F2I.TRUNC.NTZ R5, R0 ;  /* 0x0000000000057305 */ /* 0x001e24000020f100 */
[----:B0-----:R-:W-:Y:S01]  /*0370*/  STG.E desc[UR6][R2.64], R5 ;  /* 0x0000000502007986 */ /* 0x001fe2000c101906 */
[----:B------:R-:W-:Y:S05]  /*0380*/  EXIT ;  /* 0x000000000000794d */ /* 0x000fea0003800000 */
.L_x_5:
[----:B------:R-:W-:-:S00]  /*0390*/  BRA `(.L_x_5) ;  /* 0xfffffffc00fc7947 */ /* 0x000fc0000383ffff */
[----:B------:R-:W-:-:S00]  /*03a0*/  NOP ;  /* 0x0000000000007918 */ /* 0x000fc00000000000 */
        /* <DEDUP_REMOVED lines=13> */
.L_x_6:


//--------------------- .nv.shared._Z5k_dotPiS_S_ --------------------------
	.section	.nv.shared._Z5k_dotPiS_S_,"aw",@nobits
	.sectionflags	@""
	.align	4
.nv.shared._Z5k_dotPiS_S_:
	.zero		1536


//--------------------- .nv.shared.reserved.0     --------------------------
	.section	.nv.shared.reserved.0,"aw",@nobits
	.weak		__nv_reservedSMEM_offset_0_alias
	.size		__nv_reservedSMEM_offset_0_alias, 0, 64
	.other		__nv_reservedSMEM_offset_0_alias,@"STO_CUDA_RESERVED_SHARED STV_DEFAULT"
__nv_reservedSMEM_offset_0_alias:
	.zero		0
	.zero		64


//--------------------- .nv.constant0._Z5k_dotPiS_S_ --------------------------
	.section	.nv.constant0._Z5k_dotPiS_S_,"a",@progbits
	.sectionflags	@""
	.align	4
.nv.constant0._Z5k_dotPiS_S_:
	.zero		920


//--------------------- SYMBOLS --------------------------

	.type		.nv.reservedSmem.offset0,@object
	.size		.nv.reservedSmem.offset0,0x4
	.type		.nv.reservedSmem.cap,@object
	.size		.nv.reservedSmem.cap,0x4
